//
// Generated by NVIDIA NVVM Compiler
//
// Compiler Build ID: CL-36424714
// Cuda compilation tools, release 13.0, V13.0.88
// Based on NVVM 20.0.0
//

.version 9.0
.target sm_100
.address_size 64

	// .globl	_Z9reductionPfS_j
// _ZZ9reductionPfS_jE10partialSum has been demoted

.visible .entry _Z9reductionPfS_j(
	.param .u64 .ptr .align 1 _Z9reductionPfS_j_param_0,
	.param .u64 .ptr .align 1 _Z9reductionPfS_j_param_1,
	.param .u32 _Z9reductionPfS_j_param_2
)
{
	.reg .pred 	%p<14>;
	.reg .b32 	%r<52>;
	.reg .b32 	%f<34>;
	.reg .b64 	%rd<11>;
	// demoted variable
	.shared .align 4 .b8 _ZZ9reductionPfS_jE10partialSum[4096];
	ld.param.u64 	%rd2, [_Z9reductionPfS_j_param_0];
	ld.param.u64 	%rd3, [_Z9reductionPfS_j_param_1];
	ld.param.u32 	%r8, [_Z9reductionPfS_j_param_2];
	cvta.to.global.u64 	%rd1, %rd3;
	mov.u32 	%r1, %tid.x;
	mov.u32 	%r2, %ctaid.x;
	mov.u32 	%r3, %ntid.x;
	mul.lo.s32 	%r9, %r2, %r3;
	shl.b32 	%r10, %r9, 1;
	add.s32 	%r4, %r10, %r1;
	setp.ge.u32 	%p1, %r4, %r8;
	@%p1 bra 	$L__BB0_2;
	mul.wide.u32 	%rd4, %r4, 4;
	add.s64 	%rd5, %rd1, %rd4;
	ld.global.f32 	%f1, [%rd5];
	shl.b32 	%r15, %r1, 2;
	mov.u32 	%r16, _ZZ9reductionPfS_jE10partialSum;
	add.s32 	%r17, %r16, %r15;
	st.shared.f32 	[%r17], %f1;
	bra.uni 	$L__BB0_3;
$L__BB0_2:
	shl.b32 	%r11, %r1, 2;
	mov.u32 	%r12, _ZZ9reductionPfS_jE10partialSum;
	add.s32 	%r13, %r12, %r11;
	mov.b32 	%r14, 0;
	st.shared.u32 	[%r13], %r14;
$L__BB0_3:
	add.s32 	%r5, %r1, %r3;
	add.s32 	%r6, %r4, %r3;
	setp.ge.u32 	%p2, %r6, %r8;
	@%p2 bra 	$L__BB0_5;
	mul.wide.u32 	%rd6, %r6, 4;
	add.s64 	%rd7, %rd1, %rd6;
	ld.global.f32 	%f2, [%rd7];
	shl.b32 	%r22, %r5, 2;
	mov.u32 	%r23, _ZZ9reductionPfS_jE10partialSum;
	add.s32 	%r24, %r23, %r22;
	st.shared.f32 	[%r24], %f2;
	bra.uni 	$L__BB0_6;
$L__BB0_5:
	shl.b32 	%r18, %r5, 2;
	mov.u32 	%r19, _ZZ9reductionPfS_jE10partialSum;
	add.s32 	%r20, %r19, %r18;
	mov.b32 	%r21, 0;
	st.shared.u32 	[%r20], %r21;
$L__BB0_6:
	bar.sync 	0;
	add.s32 	%r7, %r1, 1;
	setp.gt.u32 	%p3, %r1, 511;
	@%p3 bra 	$L__BB0_8;
	shl.b32 	%r25, %r7, 3;
	mov.u32 	%r26, _ZZ9reductionPfS_jE10partialSum;
	add.s32 	%r27, %r26, %r25;
	ld.shared.f32 	%f3, [%r27+-8];
	ld.shared.f32 	%f4, [%r27+-4];
	add.f32 	%f5, %f3, %f4;
	st.shared.f32 	[%r27+-4], %f5;
$L__BB0_8:
	bar.sync 	0;
	setp.gt.u32 	%p4, %r1, 255;
	@%p4 bra 	$L__BB0_10;
	shl.b32 	%r28, %r7, 4;
	mov.u32 	%r29, _ZZ9reductionPfS_jE10partialSum;
	add.s32 	%r30, %r29, %r28;
	ld.shared.f32 	%f6, [%r30+-12];
	ld.shared.f32 	%f7, [%r30+-4];
	add.f32 	%f8, %f6, %f7;
	st.shared.f32 	[%r30+-4], %f8;
$L__BB0_10:
	bar.sync 	0;
	setp.gt.u32 	%p5, %r1, 127;
	@%p5 bra 	$L__BB0_12;
	shl.b32 	%r31, %r7, 5;
	mov.u32 	%r32, _ZZ9reductionPfS_jE10partialSum;
	add.s32 	%r33, %r32, %r31;
	ld.shared.f32 	%f9, [%r33+-20];
	ld.shared.f32 	%f10, [%r33+-4];
	add.f32 	%f11, %f9, %f10;
	st.shared.f32 	[%r33+-4], %f11;
$L__BB0_12:
	bar.sync 	0;
	setp.gt.u32 	%p6, %r1, 63;
	@%p6 bra 	$L__BB0_14;
	shl.b32 	%r34, %r7, 6;
	mov.u32 	%r35, _ZZ9reductionPfS_jE10partialSum;
	add.s32 	%r36, %r35, %r34;
	ld.shared.f32 	%f12, [%r36+-36];
	ld.shared.f32 	%f13, [%r36+-4];
	add.f32 	%f14, %f12, %f13;
	st.shared.f32 	[%r36+-4], %f14;
$L__BB0_14:
	bar.sync 	0;
	setp.gt.u32 	%p7, %r1, 31;
	@%p7 bra 	$L__BB0_16;
	shl.b32 	%r37, %r7, 7;
	mov.u32 	%r38, _ZZ9reductionPfS_jE10partialSum;
	add.s32 	%r39, %r38, %r37;
	ld.shared.f32 	%f15, [%r39+-68];
	ld.shared.f32 	%f16, [%r39+-4];
	add.f32 	%f17, %f15, %f16;
	st.shared.f32 	[%r39+-4], %f17;
$L__BB0_16:
	bar.sync 	0;
	setp.gt.u32 	%p8, %r1, 15;
	@%p8 bra 	$L__BB0_18;
	shl.b32 	%r40, %r7, 8;
	mov.u32 	%r41, _ZZ9reductionPfS_jE10partialSum;
	add.s32 	%r42, %r41, %r40;
	ld.shared.f32 	%f18, [%r42+-132];
	ld.shared.f32 	%f19, [%r42+-4];
	add.f32 	%f20, %f18, %f19;
	st.shared.f32 	[%r42+-4], %f20;
$L__BB0_18:
	bar.sync 	0;
	setp.gt.u32 	%p9, %r1, 7;
	@%p9 bra 	$L__BB0_20;
	shl.b32 	%r43, %r7, 9;
	mov.u32 	%r44, _ZZ9reductionPfS_jE10partialSum;
	add.s32 	%r45, %r44, %r43;
	ld.shared.f32 	%f21, [%r45+-260];
	ld.shared.f32 	%f22, [%r45+-4];
	add.f32 	%f23, %f21, %f22;
	st.shared.f32 	[%r45+-4], %f23;
$L__BB0_20:
	bar.sync 	0;
	setp.gt.u32 	%p10, %r1, 3;
	@%p10 bra 	$L__BB0_22;
	shl.b32 	%r46, %r7, 10;
	mov.u32 	%r47, _ZZ9reductionPfS_jE10partialSum;
	add.s32 	%r48, %r47, %r46;
	ld.shared.f32 	%f24, [%r48+-516];
	ld.shared.f32 	%f25, [%r48+-4];
	add.f32 	%f26, %f24, %f25;
	st.shared.f32 	[%r48+-4], %f26;
$L__BB0_22:
	bar.sync 	0;
	setp.gt.u32 	%p11, %r1, 1;
	@%p11 bra 	$L__BB0_24;
	shl.b32 	%r49, %r7, 11;
	mov.u32 	%r50, _ZZ9reductionPfS_jE10partialSum;
	add.s32 	%r51, %r50, %r49;
	ld.shared.f32 	%f27, [%r51+-1028];
	ld.shared.f32 	%f28, [%r51+-4];
	add.f32 	%f29, %f27, %f28;
	st.shared.f32 	[%r51+-4], %f29;
$L__BB0_24:
	bar.sync 	0;
	setp.ne.s32 	%p12, %r1, 0;
	@%p12 bra 	$L__BB0_26;
	ld.shared.f32 	%f30, [_ZZ9reductionPfS_jE10partialSum+2044];
	ld.shared.f32 	%f31, [_ZZ9reductionPfS_jE10partialSum+4092];
	add.f32 	%f32, %f30, %f31;
	st.shared.f32 	[_ZZ9reductionPfS_jE10partialSum+4092], %f32;
$L__BB0_26:
	setp.ne.s32 	%p13, %r1, 0;
	bar.sync 	0;
	@%p13 bra 	$L__BB0_28;
	ld.shared.f32 	%f33, [_ZZ9reductionPfS_jE10partialSum+4092];
	cvta.to.global.u64 	%rd8, %rd2;
	mul.wide.u32 	%rd9, %r2, 4;
	add.s64 	%rd10, %rd8, %rd9;
	st.global.f32 	[%rd10], %f33;
$L__BB0_28:
	ret;

}


// ===== COMPILED SASS (sm_100) =====

	.target	sm_100

	.elftype	@"ET_EXEC"


//--------------------- .note.nv.tkinfo           --------------------------
	.section	.note.nv.tkinfo,"",@"SHT_NOTE"
	.sectionflags	@"SHF_NOTE_NV_TKINFO"
	.tkinfo
        /*0018*/ 	.word	0x00000002
        /*0030*/ 	.string	""
        /*0030*/ 	.string	"ptxas"
        /*0030*/ 	.string	"Cuda compilation tools, release 13.0, V13.0.88"
        /*0030*/ 	.string	"Build cuda_13.0.r13.0/compiler.36424714_0"
        /*0030*/ 	.string	"-arch sm_100 -m 64 "



//--------------------- .note.nv.cuinfo           --------------------------
	.section	.note.nv.cuinfo,"",@"SHT_NOTE"
	.sectionflags	@"SHF_NOTE_NV_CUINFO"
        /*0018*/ 	.short	0x0002
        /*001a*/ 	.short	0x0064
        /*001c*/ 	.short	0x0082
	.zero		2


//--------------------- .nv.info                  --------------------------
	.section	.nv.info,"",@"SHT_CUDA_INFO"
	.align	4


	//----- nvinfo : EIATTR_REGCOUNT
	.align		4
        /*0000*/ 	.byte	0x04, 0x2f
        /*0002*/ 	.short	(.L_1 - .L_0)
	.align		4
.L_0:
        /*0004*/ 	.word	index@(_Z9reductionPfS_j)
        /*0008*/ 	.word	0x0000000f


	//----- nvinfo : EIATTR_FRAME_SIZE
	.align		4
.L_1:
        /*000c*/ 	.byte	0x04, 0x11
        /*000e*/ 	.short	(.L_3 - .L_2)
	.align		4
.L_2:
        /*0010*/ 	.word	index@(_Z9reductionPfS_j)
        /*0014*/ 	.word	0x00000000


	//----- nvinfo : EIATTR_MIN_STACK_SIZE
	.align		4
.L_3:
        /*0018*/ 	.byte	0x04, 0x12
        /*001a*/ 	.short	(.L_5 - .L_4)
	.align		4
.L_4:
        /*001c*/ 	.word	index@(_Z9reductionPfS_j)
        /*0020*/ 	.word	0x00000000
.L_5:


//--------------------- .nv.compat                --------------------------
	.section	.nv.compat,"",@"SHT_CUDA_COMPAT_INFO"
	.align	4
        /*0000*/ 	.byte	0x02, 0x09, 0x00, 0x00, 0x02, 0x02, 0x01, 0x00, 0x02, 0x05, 0x05, 0x00, 0x03, 0x07, 0x01, 0x01
        /*0010*/ 	.byte	0x02, 0x03, 0x00, 0x00, 0x02, 0x06, 0x01, 0x00, 0x04, 0x0b, 0x08, 0x00, 0x09, 0x00, 0x00, 0x00
        /*0020*/ 	.byte	0x00, 0x00, 0x00, 0x00


//--------------------- .nv.info._Z9reductionPfS_j --------------------------
	.section	.nv.info._Z9reductionPfS_j,"",@"SHT_CUDA_INFO"
	.sectionflags	@""
	.align	4


	//----- nvinfo : EIATTR_CUDA_API_VERSION
	.align		4
        /*0000*/ 	.byte	0x04, 0x37
        /*0002*/ 	.short	(.L_7 - .L_6)
.L_6:
        /*0004*/ 	.word	0x00000082


	//----- nvinfo : EIATTR_KPARAM_INFO
	.align		4
.L_7:
        /*0008*/ 	.byte	0x04, 0x17
        /*000a*/ 	.short	(.L_9 - .L_8)
.L_8:
        /*000c*/ 	.word	0x00000000
        /*0010*/ 	.short	0x0002
        /*0012*/ 	.short	0x0010
        /*0014*/ 	.byte	0x00, 0xf0, 0x11, 0x00


	//----- nvinfo : EIATTR_KPARAM_INFO
	.align		4
.L_9:
        /*0018*/ 	.byte	0x04, 0x17
        /*001a*/ 	.short	(.L_11 - .L_10)
.L_10:
        /*001c*/ 	.word	0x00000000
        /*0020*/ 	.short	0x0001
        /*0022*/ 	.short	0x0008
        /*0024*/ 	.byte	0x00, 0xf5, 0x21, 0x00


	//----- nvinfo : EIATTR_KPARAM_INFO
	.align		4
.L_11:
        /*0028*/ 	.byte	0x04, 0x17
        /*002a*/ 	.short	(.L_13 - .L_12)
.L_12:
        /*002c*/ 	.word	0x00000000
        /*0030*/ 	.short	0x0000
        /*0032*/ 	.short	0x0000
        /*0034*/ 	.byte	0x00, 0xf5, 0x21, 0x00


	//----- nvinfo : EIATTR_SPARSE_MMA_MASK
	.align		4
.L_13:
        /*0038*/ 	.byte	0x03, 0x50
        /*003a*/ 	.short	0x0000


	//----- nvinfo : EIATTR_MAXREG_COUNT
	.align		4
        /*003c*/ 	.byte	0x03, 0x1b
        /*003e*/ 	.short	0x00ff


	//----- nvinfo : EIATTR_NUM_BARRIERS
	.align		4
        /*0040*/ 	.byte	0x02, 0x4c
        /*0042*/ 	.byte	0x01
	.zero		1


	//----- nvinfo : EIATTR_MERCURY_ISA_VERSION
	.align		4
        /*0044*/ 	.byte	0x03, 0x5f
        /*0046*/ 	.short	0x0101


	//----- nvinfo : EIATTR_VRC_CTA_INIT_COUNT
	.align		4
        /*0048*/ 	.byte	0x02, 0x4a
	.zero		1
	.zero		1


	//----- nvinfo : EIATTR_EXIT_INSTR_OFFSETS
	.align		4
        /*004c*/ 	.byte	0x04, 0x1c
        /*004e*/ 	.short	(.L_15 - .L_14)


	//   ....[0]....
.L_14:
        /*0050*/ 	.word	0x00000640


	//   ....[1]....
        /*0054*/ 	.word	0x00000690


	//----- nvinfo : EIATTR_CBANK_PARAM_SIZE
	.align		4
.L_15:
        /*0058*/ 	.byte	0x03, 0x19
        /*005a*/ 	.short	0x0014


	//----- nvinfo : EIATTR_PARAM_CBANK
	.align		4
        /*005c*/ 	.byte	0x04, 0x0a
        /*005e*/ 	.short	(.L_17 - .L_16)
	.align		4
.L_16:
        /*0060*/ 	.word	index@(.nv.constant0._Z9reductionPfS_j)
        /*0064*/ 	.short	0x0380
        /*0066*/ 	.short	0x0014


	//----- nvinfo : EIATTR_SW_WAR
	.align		4
.L_17:
        /*0068*/ 	.byte	0x04, 0x36
        /*006a*/ 	.short	(.L_19 - .L_18)
.L_18:
        /*006c*/ 	.word	0x00000008
.L_19:


//--------------------- .nv.callgraph             --------------------------
	.section	.nv.callgraph,"",@"SHT_CUDA_CALLGRAPH"
	.align	4
	.sectionentsize	8
	.align		4
        /*0000*/ 	.word	0x00000000
	.align		4
        /*0004*/ 	.word	0xffffffff
	.align		4
        /*0008*/ 	.word	0x00000000
	.align		4
        /*000c*/ 	.word	0xfffffffe
	.align		4
        /*0010*/ 	.word	0x00000000
	.align		4
        /*0014*/ 	.word	0xfffffffd
	.align		4
        /*0018*/ 	.word	0x00000000
	.align		4
        /*001c*/ 	.word	0xfffffffc


//--------------------- .text._Z9reductionPfS_j   --------------------------
	.section	.text._Z9reductionPfS_j,"ax",@progbits
	.align	128
        .global         _Z9reductionPfS_j
        .type           _Z9reductionPfS_j,@function
        .size           _Z9reductionPfS_j,(.L_x_1 - _Z9reductionPfS_j)
        .other          _Z9reductionPfS_j,@"STO_CUDA_ENTRY STV_DEFAULT"
_Z9reductionPfS_j:
.text._Z9reductionPfS_j:
[----:B------:R-:W-:Y:S01]  /*0000*/  LDC R1, c[0x0][0x37c] ;  /* 0x0000df00ff017b82 */ /* 0x000fe20000000800 */
[----:B------:R-:W0:Y:S01]  /*0010*/  S2R R0, SR_CTAID.X ;  /* 0x0000000000007919 */ /* 0x000e220000002500 */
[----:B------:R-:W0:Y:S01]  /*0020*/  LDCU UR8, c[0x0][0x360] ;  /* 0x00006c00ff0877ac */ /* 0x000e220008000800 */
[----:B------:R-:W1:Y:S01]  /*0030*/  S2R R2, SR_TID.X ;  /* 0x0000000000027919 */ /* 0x000e620000002100 */
[----:B------:R-:W2:Y:S01]  /*0040*/  LDCU UR4, c[0x0][0x390] ;  /* 0x00007200ff0477ac */ /* 0x000ea20008000800 */
[----:B------:R-:W3:Y:S01]  /*0050*/  LDCU.64 UR6, c[0x0][0x358] ;  /* 0x00006b00ff0677ac */ /* 0x000ee20008000a00 */
[----:B0-----:R-:W-:-:S05]  /*0060*/  IMAD R3, R0, UR8, RZ ;  /* 0x0000000800037c24 */ /* 0x001fca000f8e02ff */
[----:B-1----:R-:W-:-:S04]  /*0070*/  LEA R3, R3, R2, 0x1 ;  /* 0x0000000203037211 */ /* 0x002fc800078e08ff */
[C---:B--2---:R-:W-:Y:S01]  /*0080*/  ISETP.GE.U32.AND P1, PT, R3.reuse, UR4, PT ;  /* 0x0000000403007c0c */ /* 0x044fe2000bf26070 */
[----:B------:R-:W-:-:S05]  /*0090*/  VIADD R9, R3, UR8 ;  /* 0x0000000803097c36 */ /* 0x000fca0008000000 */
[----:B------:R-:W-:-:S07]  /*00a0*/  ISETP.GE.U32.AND P2, PT, R9, UR4, PT ;  /* 0x0000000409007c0c */ /* 0x000fce000bf46070 */
[----:B------:R-:W0:Y:S08]  /*00b0*/  @!P1 LDC.64 R4, c[0x0][0x388] ;  /* 0x0000e200ff049b82 */ /* 0x000e300000000a00 */
[----:B------:R-:W1:Y:S01]  /*00c0*/  @!P2 LDC.64 R6, c[0x0][0x388] ;  /* 0x0000e200ff06ab82 */ /* 0x000e620000000a00 */
[----:B0-----:R-:W-:-:S06]  /*00d0*/  @!P1 IMAD.WIDE.U32 R4, R3, 0x4, R4 ;  /* 0x0000000403049825 */ /* 0x001fcc00078e0004 */
[----:B---3--:R0:W2:Y:S01]  /*00e0*/  @!P1 LDG.E R4, desc[UR6][R4.64] ;  /* 0x0000000604049981 */ /* 0x0080a2000c1e1900 */
[----:B-1----:R-:W-:-:S06]  /*00f0*/  @!P2 IMAD.WIDE.U32 R6, R9, 0x4, R6 ;  /* 0x000000040906a825 */ /* 0x002fcc00078e0006 */
[----:B------:R1:W3:Y:S01]  /*0100*/  @!P2 LDG.E R6, desc[UR6][R6.64] ;  /* 0x000000060606a981 */ /* 0x0002e2000c1e1900 */
[----:B------:R-:W4:Y:S01]  /*0110*/  S2UR UR5, SR_CgaCtaId ;  /* 0x00000000000579c3 */ /* 0x000f220000008800 */
[----:B------:R-:W-:Y:S01]  /*0120*/  UMOV UR4, 0x400 ;  /* 0x0000040000047882 */ /* 0x000fe20000000000 */
[----:B------:R-:W-:Y:S01]  /*0130*/  VIADD R8, R2, UR8 ;  /* 0x0000000802087c36 */ /* 0x000fe20008000000 */
[----:B----4-:R-:W-:-:S06]  /*0140*/  ULEA UR4, UR5, UR4, 0x18 ;  /* 0x0000000405047291 */ /* 0x010fcc000f8ec0ff */
[----:B------:R-:W-:-:S05]  /*0150*/  @!P1 MOV R3, UR4 ;  /* 0x0000000400039c02 */ /* 0x000fca0008000f00 */
[----:B------:R-:W-:Y:S01]  /*0160*/  @!P1 IMAD R9, R2, 0x4, R3 ;  /* 0x0000000402099824 */ /* 0x000fe200078e0203 */
[----:B------:R-:W-:-:S04]  /*0170*/  @P1 MOV R3, UR4 ;  /* 0x0000000400031c02 */ /* 0x000fc80008000f00 */
[-C--:B------:R-:W-:Y:S01]  /*0180*/  @P1 LEA R12, R2, R3.reuse, 0x2 ;  /* 0x00000003020c1211 */ /* 0x080fe200078e10ff */
[C---:B0-----:R-:W-:Y:S01]  /*0190*/  @!P2 IMAD R5, R8.reuse, 0x4, R3 ;  /* 0x000000040805a824 */ /* 0x041fe200078e0203 */
[----:B------:R-:W-:Y:S02]  /*01a0*/  @P2 LEA R8, R8, R3, 0x2 ;  /* 0x0000000308082211 */ /* 0x000fe400078e10ff */
[----:B------:R-:W-:-:S13]  /*01b0*/  ISETP.GT.U32.AND P0, PT, R2, 0x1ff, PT ;  /* 0x000001ff0200780c */ /* 0x000fda0003f04070 */
[C---:B-1----:R-:W-:Y:S01]  /*01c0*/  @!P0 IMAD R7, R2.reuse, 0x8, R3 ;  /* 0x0000000802078824 */ /* 0x042fe200078e0203 */
[----:B--2---:R-:W-:Y:S04]  /*01d0*/  @!P1 STS [R9], R4 ;  /* 0x0000000409009388 */ /* 0x004fe80000000800 */
[----:B------:R-:W-:Y:S04]  /*01e0*/  @P1 STS [R12], RZ ;  /* 0x000000ff0c001388 */ /* 0x000fe80000000800 */
[----:B---3--:R-:W-:Y:S04]  /*01f0*/  @!P2 STS [R5], R6 ;  /* 0x000000060500a388 */ /* 0x008fe80000000800 */
[----:B------:R-:W-:Y:S01]  /*0200*/  @P2 STS [R8], RZ ;  /* 0x000000ff08002388 */ /* 0x000fe20000000800 */
[----:B------:R-:W-:Y:S06]  /*0210*/  BAR.SYNC.DEFER_BLOCKING 0x0 ;  /* 0x0000000000007b1d */ /* 0x000fec0000010000 */
[----:B------:R-:W0:Y:S01]  /*0220*/  @!P0 LDS.64 R10, [R7] ;  /* 0x00000000070a8984 */ /* 0x000e220000000a00 */
[----:B------:R-:W-:Y:S01]  /*0230*/  ISETP.GT.U32.AND P1, PT, R2, 0xff, PT ;  /* 0x000000ff0200780c */ /* 0x000fe20003f24070 */
[----:B0-----:R-:W-:-:S05]  /*0240*/  @!P0 FADD R10, R10, R11 ;  /* 0x0000000b0a0a8221 */ /* 0x001fca0000000000 */
[----:B------:R-:W-:Y:S07]  /*0250*/  @!P0 STS [R7+0x4], R10 ;  /* 0x0000040a07008388 */ /* 0x000fee0000000800 */
[C---:B------:R-:W-:Y:S01]  /*0260*/  @!P1 LEA R11, R2.reuse, R3, 0x4 ;  /* 0x00000003020b9211 */ /* 0x040fe200078e20ff */
[----:B------:R-:W-:Y:S06]  /*0270*/  BAR.SYNC.DEFER_BLOCKING 0x0 ;  /* 0x0000000000007b1d */ /* 0x000fec0000010000 */
[----:B------:R-:W-:Y:S04]  /*0280*/  @!P1 LDS R4, [R11+0x4] ;  /* 0x000004000b049984 */ /* 0x000fe80000000800 */
[----:B------:R-:W0:Y:S01]  /*0290*/  @!P1 LDS R9, [R11+0xc] ;  /* 0x00000c000b099984 */ /* 0x000e220000000800 */
[----:B------:R-:W-:-:S13]  /*02a0*/  ISETP.GT.U32.AND P0, PT, R2, 0x7f, PT ;  /* 0x0000007f0200780c */ /* 0x000fda0003f04070 */
[----:B------:R-:W-:Y:S02]  /*02b0*/  @!P0 IMAD R8, R2, 0x20, R3 ;  /* 0x0000002002088824 */ /* 0x000fe400078e0203 */
[----:B0-----:R-:W-:-:S05]  /*02c0*/  @!P1 FADD R4, R4, R9 ;  /* 0x0000000904049221 */ /* 0x001fca0000000000 */
[----:B------:R-:W-:Y:S01]  /*02d0*/  @!P1 STS [R11+0xc], R4 ;  /* 0x00000c040b009388 */ /* 0x000fe20000000800 */
[----:B------:R-:W-:Y:S06]  /*02e0*/  BAR.SYNC.DEFER_BLOCKING 0x0 ;  /* 0x0000000000007b1d */ /* 0x000fec0000010000 */
[----:B------:R-:W-:Y:S04]  /*02f0*/  @!P0 LDS R5, [R8+0xc] ;  /* 0x00000c0008058984 */ /* 0x000fe80000000800 */
[----:B------:R-:W0:Y:S01]  /*0300*/  @!P0 LDS R6, [R8+0x1c] ;  /* 0x00001c0008068984 */ /* 0x000e220000000800 */
[----:B------:R-:W-:-:S13]  /*0310*/  ISETP.GT.U32.AND P1, PT, R2, 0x3f, PT ;  /* 0x0000003f0200780c */ /* 0x000fda0003f24070 */
[----:B------:R-:W-:Y:S01]  /*0320*/  @!P1 LEA R9, R2, R3, 0x6 ;  /* 0x0000000302099211 */ /* 0x000fe200078e30ff */
[----:B0-----:R-:W-:-:S05]  /*0330*/  @!P0 FADD R5, R5, R6 ;  /* 0x0000000605058221 */ /* 0x001fca0000000000 */
[----:B------:R-:W-:Y:S01]  /*0340*/  @!P0 STS [R8+0x1c], R5 ;  /* 0x00001c0508008388 */ /* 0x000fe20000000800 */
        /* <DEDUP_REMOVED lines=38> */
[----:B------:R-:W-:Y:S01]  /*05b0*/  ISETP.NE.AND P1, PT, R2, RZ, PT ;  /* 0x000000ff0200720c */ /* 0x000fe20003f25270 */
[----:B0-----:R-:W-:-:S05]  /*05c0*/  @!P0 FADD R5, R5, R8 ;  /* 0x0000000805058221 */ /* 0x001fca0000000000 */
[----:B------:R-:W-:Y:S01]  /*05d0*/  @!P0 STS [R10+0x7fc], R5 ;  /* 0x0007fc050a008388 */ /* 0x000fe20000000800 */
[----:B------:R-:W-:Y:S06]  /*05e0*/  BAR.SYNC.DEFER_BLOCKING 0x0 ;  /* 0x0000000000007b1d */ /* 0x000fec0000010000 */
[----:B------:R-:W-:Y:S04]  /*05f0*/  @!P1 LDS R2, [R3+0x7fc] ;  /* 0x0007fc0003029984 */ /* 0x000fe80000000800 */
[----:B------:R-:W0:Y:S02]  /*0600*/  @!P1 LDS R7, [R3+0xffc] ;  /* 0x000ffc0003079984 */ /* 0x000e240000000800 */
[----:B0-----:R-:W-:-:S05]  /*0610*/  @!P1 FADD R2, R2, R7 ;  /* 0x0000000702029221 */ /* 0x001fca0000000000 */
[----:B------:R0:W-:Y:S01]  /*0620*/  @!P1 STS [R3+0xffc], R2 ;  /* 0x000ffc0203009388 */ /* 0x0001e20000000800 */
[----:B------:R-:W-:Y:S06]  /*0630*/  BAR.SYNC.DEFER_BLOCKING 0x0 ;  /* 0x0000000000007b1d */ /* 0x000fec0000010000 */
[----:B------:R-:W-:Y:S05]  /*0640*/  @P1 EXIT ;  /* 0x000000000000194d */ /* 0x000fea0003800000 */
[----:B0-----:R-:W0:Y:S01]  /*0650*/  LDS R3, [R3+0xffc] ;  /* 0x000ffc0003037984 */ /* 0x001e220000000800 */
[----:B------:R-:W1:Y:S02]  /*0660*/  LDC.64 R4, c[0x0][0x380] ;  /* 0x0000e000ff047b82 */ /* 0x000e640000000a00 */
[----:B-1----:R-:W-:-:S05]  /*0670*/  IMAD.WIDE.U32 R4, R0, 0x4, R4 ;  /* 0x0000000400047825 */ /* 0x002fca00078e0004 */
[----:B0-----:R-:W-:Y:S01]  /*0680*/  STG.E desc[UR6][R4.64], R3 ;  /* 0x0000000304007986 */ /* 0x001fe2000c101906 */
[----:B------:R-:W-:Y:S05]  /*0690*/  EXIT ;  /* 0x000000000000794d */ /* 0x000fea0003800000 */
.L_x_0:
[----:B------:R-:W-:-:S00]  /*06a0*/  BRA `(.L_x_0) ;  /* 0xfffffffc00fc7947 */ /* 0x000fc0000383ffff */
[----:B------:R-:W-:-:S00]  /*06b0*/  NOP ;  /* 0x0000000000007918 */ /* 0x000fc00000000000 */
        /* <DEDUP_REMOVED lines=12> */
.L_x_1:


//--------------------- .nv.shared._Z9reductionPfS_j --------------------------
	.section	.nv.shared._Z9reductionPfS_j,"aw",@nobits
	.sectionflags	@""
	.align	4
.nv.shared._Z9reductionPfS_j:
	.zero		5120


//--------------------- .nv.shared.reserved.0     --------------------------
	.section	.nv.shared.reserved.0,"aw",@nobits
	.weak		__nv_reservedSMEM_offset_0_alias
	.size		__nv_reservedSMEM_offset_0_alias, 0, 64
	.other		__nv_reservedSMEM_offset_0_alias,@"STO_CUDA_RESERVED_SHARED STV_DEFAULT"
__nv_reservedSMEM_offset_0_alias:
	.zero		0
	.zero		64


//--------------------- .nv.constant0._Z9reductionPfS_j --------------------------
	.section	.nv.constant0._Z9reductionPfS_j,"a",@progbits
	.sectionflags	@""
	.align	4
.nv.constant0._Z9reductionPfS_j:
	.zero		916


//--------------------- SYMBOLS --------------------------

	.type		.nv.reservedSmem.offset0,@object
	.size		.nv.reservedSmem.offset0,0x4
	.type		.nv.reservedSmem.cap,@object
	.size		.nv.reservedSmem.cap,0x4
